	.headerflags	@"EF_CUDA_TEXMODE_UNIFIED EF_CUDA_64BIT_ADDRESS EF_CUDA_ACCELERATORS EF_CUDA_SM90 EF_CUDA_VIRTUAL_SM(EF_CUDA_SM90)"
	.elftype	@"ET_EXEC"


//--------------------- .nv.info                  --------------------------
	.section	.nv.info,"",@"SHT_CUDA_INFO"
	.align	4


	//----- nvinfo : EIATTR_REGCOUNT
	.align		4
        /*0000*/ 	.byte	0x04, 0x2f
        /*0002*/ 	.short	(.L_3 - .L_2)
	.align		4
.L_2:
        /*0004*/ 	.word	index@(triton_poi_fused__native_batch_norm_legit_no_training_cat_relu_58)
        /*0008*/ 	.word	0x0000001c


	//----- nvinfo : EIATTR_MIN_STACK_SIZE
	.align		4
.L_3:
        /*000c*/ 	.byte	0x04, 0x12
        /*000e*/ 	.short	(.L_5 - .L_4)
	.align		4
.L_4:
        /*0010*/ 	.word	index@(triton_poi_fused__native_batch_norm_legit_no_training_cat_relu_58)
        /*0014*/ 	.word	0x00000000


	//----- nvinfo : EIATTR_FRAME_SIZE
	.align		4
.L_5:
        /*0018*/ 	.byte	0x04, 0x11
        /*001a*/ 	.short	(.L_7 - .L_6)
	.align		4
.L_6:
        /*001c*/ 	.word	index@(triton_poi_fused__native_batch_norm_legit_no_training_cat_relu_58)
        /*0020*/ 	.word	0x00000000


	//----- nvinfo : EIATTR_MIN_STACK_SIZE
	.align		4
.L_7:
        /*0024*/ 	.byte	0x04, 0x12
        /*0026*/ 	.short	(.L_9 - .L_8)
	.align		4
.L_8:
        /*0028*/ 	.word	index@(triton_poi_fused__native_batch_norm_legit_no_training_cat_relu_58)
        /*002c*/ 	.word	0x00000000
.L_9:


//--------------------- .nv.info.triton_poi_fused__native_batch_norm_legit_no_training_cat_relu_58 --------------------------
	.section	.nv.info.triton_poi_fused__native_batch_norm_legit_no_training_cat_relu_58,"",@"SHT_CUDA_INFO"
	.sectionflags	@""
	.align	4


	//----- nvinfo : EIATTR_CUDA_API_VERSION
	.align		4
        /*0000*/ 	.byte	0x04, 0x37
        /*0002*/ 	.short	(.L_11 - .L_10)
.L_10:
        /*0004*/ 	.word	0x0000007c


	//----- nvinfo : EIATTR_KPARAM_INFO
	.align		4
.L_11:
        /*0008*/ 	.byte	0x04, 0x17
        /*000a*/ 	.short	(.L_13 - .L_12)
.L_12:
        /*000c*/ 	.word	0x00000000
        /*0010*/ 	.short	0x0008
        /*0012*/ 	.short	0x0040
        /*0014*/ 	.byte	0x00, 0xf0, 0x11, 0x00


	//----- nvinfo : EIATTR_KPARAM_INFO
	.align		4
.L_13:
        /*0018*/ 	.byte	0x04, 0x17
        /*001a*/ 	.short	(.L_15 - .L_14)
.L_14:
        /*001c*/ 	.word	0x00000000
        /*0020*/ 	.short	0x0007
        /*0022*/ 	.short	0x0038
        /*0024*/ 	.byte	0x00, 0xf4, 0x21, 0x00


	//----- nvinfo : EIATTR_KPARAM_INFO
	.align		4
.L_15:
        /*0028*/ 	.byte	0x04, 0x17
        /*002a*/ 	.short	(.L_17 - .L_16)
.L_16:
        /*002c*/ 	.word	0x00000000
        /*0030*/ 	.short	0x0006
        /*0032*/ 	.short	0x0030
        /*0034*/ 	.byte	0x00, 0xf4, 0x21, 0x00


	//----- nvinfo : EIATTR_KPARAM_INFO
	.align		4
.L_17:
        /*0038*/ 	.byte	0x04, 0x17
        /*003a*/ 	.short	(.L_19 - .L_18)
.L_18:
        /*003c*/ 	.word	0x00000000
        /*0040*/ 	.short	0x0005
        /*0042*/ 	.short	0x0028
        /*0044*/ 	.byte	0x00, 0xf4, 0x21, 0x00


	//----- nvinfo : EIATTR_KPARAM_INFO
	.align		4
.L_19:
        /*0048*/ 	.byte	0x04, 0x17
        /*004a*/ 	.short	(.L_21 - .L_20)
.L_20:
        /*004c*/ 	.word	0x00000000
        /*0050*/ 	.short	0x0004
        /*0052*/ 	.short	0x0020
        /*0054*/ 	.byte	0x00, 0xf4, 0x21, 0x00


	//----- nvinfo : EIATTR_KPARAM_INFO
	.align		4
.L_21:
        /*0058*/ 	.byte	0x04, 0x17
        /*005a*/ 	.short	(.L_23 - .L_22)
.L_22:
        /*005c*/ 	.word	0x00000000
        /*0060*/ 	.short	0x0003
        /*0062*/ 	.short	0x0018
        /*0064*/ 	.byte	0x00, 0xf4, 0x21, 0x00


	//----- nvinfo : EIATTR_KPARAM_INFO
	.align		4
.L_23:
        /*0068*/ 	.byte	0x04, 0x17
        /*006a*/ 	.short	(.L_25 - .L_24)
.L_24:
        /*006c*/ 	.word	0x00000000
        /*0070*/ 	.short	0x0002
        /*0072*/ 	.short	0x0010
        /*0074*/ 	.byte	0x00, 0xf4, 0x21, 0x00


	//----- nvinfo : EIATTR_KPARAM_INFO
	.align		4
.L_25:
        /*0078*/ 	.byte	0x04, 0x17
        /*007a*/ 	.short	(.L_27 - .L_26)
.L_26:
        /*007c*/ 	.word	0x00000000
        /*0080*/ 	.short	0x0001
        /*0082*/ 	.short	0x0008
        /*0084*/ 	.byte	0x00, 0xf4, 0x21, 0x00


	//----- nvinfo : EIATTR_KPARAM_INFO
	.align		4
.L_27:
        /*0088*/ 	.byte	0x04, 0x17
        /*008a*/ 	.short	(.L_29 - .L_28)
.L_28:
        /*008c*/ 	.word	0x00000000
        /*0090*/ 	.short	0x0000
        /*0092*/ 	.short	0x0000
        /*0094*/ 	.byte	0x00, 0xf4, 0x21, 0x00


	//----- nvinfo : EIATTR_SPARSE_MMA_MASK
	.align		4
.L_29:
        /*0098*/ 	.byte	0x03, 0x50
        /*009a*/ 	.short	0x0000


	//----- nvinfo : EIATTR_MAXREG_COUNT
	.align		4
        /*009c*/ 	.byte	0x03, 0x1b
        /*009e*/ 	.short	0x00ff


	//----- nvinfo : EIATTR_EXIT_INSTR_OFFSETS
	.align		4
        /*00a0*/ 	.byte	0x04, 0x1c
        /*00a2*/ 	.short	(.L_31 - .L_30)


	//   ....[0]....
.L_30:
        /*00a4*/ 	.word	0x00000680


	//   ....[1]....
        /*00a8*/ 	.word	0x000006a0


	//----- nvinfo : EIATTR_REQNTID
	.align		4
.L_31:
        /*00ac*/ 	.byte	0x04, 0x10
        /*00ae*/ 	.short	(.L_33 - .L_32)
.L_32:
        /*00b0*/ 	.word	0x00000100
        /*00b4*/ 	.word	0x00000001
        /*00b8*/ 	.word	0x00000001


	//----- nvinfo : EIATTR_CBANK_PARAM_SIZE
	.align		4
.L_33:
        /*00bc*/ 	.byte	0x03, 0x19
        /*00be*/ 	.short	0x0044


	//----- nvinfo : EIATTR_PARAM_CBANK
	.align		4
        /*00c0*/ 	.byte	0x04, 0x0a
        /*00c2*/ 	.short	(.L_35 - .L_34)
	.align		4
.L_34:
        /*00c4*/ 	.word	index@(.nv.constant0.triton_poi_fused__native_batch_norm_legit_no_training_cat_relu_58)
        /*00c8*/ 	.short	0x0210
        /*00ca*/ 	.short	0x0044


	//----- nvinfo : EIATTR_SW_WAR
	.align		4
.L_35:
        /*00cc*/ 	.byte	0x04, 0x36
        /*00ce*/ 	.short	(.L_37 - .L_36)
.L_36:
        /*00d0*/ 	.word	0x00000008
.L_37:


//--------------------- .nv.callgraph             --------------------------
	.section	.nv.callgraph,"",@"SHT_CUDA_CALLGRAPH"
	.align	4
	.sectionentsize	8
	.align		4
        /*0000*/ 	.word	0x00000000
	.align		4
        /*0004*/ 	.word	0xffffffff
	.align		4
        /*0008*/ 	.word	0x00000000
	.align		4
        /*000c*/ 	.word	0xfffffffe
	.align		4
        /*0010*/ 	.word	0x00000000
	.align		4
        /*0014*/ 	.word	0xfffffffd
	.align		4
        /*0018*/ 	.word	0x00000000
	.align		4
        /*001c*/ 	.word	0xfffffffc


//--------------------- .nv.constant4             --------------------------
	.section	.nv.constant4,"a",@progbits
	.align	8
	.align		8
.nv.constant4:
        /*0000*/ 	.dword	_$_str
	.align		8
        /*0008*/ 	.dword	_$_str_$_2


//--------------------- .text.triton_poi_fused__native_batch_norm_legit_no_training_cat_relu_58 --------------------------
	.section	.text.triton_poi_fused__native_batch_norm_legit_no_training_cat_relu_58,"ax",@progbits
	.align	128
        .global         triton_poi_fused__native_batch_norm_legit_no_training_cat_relu_58
        .type           triton_poi_fused__native_batch_norm_legit_no_training_cat_relu_58,@function
        .size           triton_poi_fused__native_batch_norm_legit_no_training_cat_relu_58,(.L_x_1 - triton_poi_fused__native_batch_norm_legit_no_training_cat_relu_58)
        .other          triton_poi_fused__native_batch_norm_legit_no_training_cat_relu_58,@"STO_CUDA_ENTRY STV_DEFAULT"
triton_poi_fused__native_batch_norm_legit_no_training_cat_relu_58:
.text.triton_poi_fused__native_batch_norm_legit_no_training_cat_relu_58:
[----:B------:R-:W0:Y:S01]  /*0000*/  LDC R1, c[0x0][0x28] ;  /* 0x00000a00ff017b82 */ /* 0x000e220000000800 */
[----:B------:R-:W1:Y:S07]  /*0010*/  S2R R0, SR_TID.X ;  /* 0x0000000000007919 */ /* 0x000e6e0000002100 */
[----:B------:R-:W2:Y:S01]  /*0020*/  LDC.64 R4, c[0x0][0x228] ;  /* 0x00008a00ff047b82 */ /* 0x000ea20000000a00 */
[----:B------:R-:W-:Y:S01]  /*0030*/  IMAD.MOV.U32 R6, RZ, RZ, RZ ;  /* 0x000000ffff067224 */ /* 0x000fe200078e00ff */
[----:B------:R-:W-:Y:S01]  /*0040*/  ULDC.64 UR4, c[0x0][0x208] ;  /* 0x0000820000047ab9 */ /* 0x000fe20000000a00 */
[----:B------:R-:W3:Y:S01]  /*0050*/  S2R R3, SR_CTAID.X ;  /* 0x0000000000037919 */ /* 0x000ee20000002500 */
[----:B------:R-:W-:Y:S01]  /*0060*/  HFMA2.MMA R10, -RZ, RZ, 0, 0 ;  /* 0x00000000ff0a7435 */ /* 0x000fe200000001ff */
[----:B------:R-:W-:-:S03]  /*0070*/  ULDC.64 UR6, c[0x0][0x218] ;  /* 0x0000860000067ab9 */ /* 0x000fc60000000a00 */
[----:B------:R-:W4:Y:S01]  /*0080*/  LDC.64 R14, c[0x0][0x220] ;  /* 0x00008800ff0e7b82 */ /* 0x000f220000000a00 */
[----:B-1----:R-:W-:-:S05]  /*0090*/  IMAD.SHL.U32 R0, R0, 0x2, RZ ;  /* 0x0000000200007824 */ /* 0x002fca00078e00ff */
[----:B------:R-:W-:-:S05]  /*00a0*/  LOP3.LUT R0, R0, 0x1fe, RZ, 0xc0, !PT ;  /* 0x000001fe00007812 */ /* 0x000fca00078ec0ff */
[----:B---3--:R-:W-:-:S05]  /*00b0*/  IMAD R0, R3, 0x200, R0 ;  /* 0x0000020003007824 */ /* 0x008fca00078e0200 */
[----:B------:R-:W-:Y:S02]  /*00c0*/  SHF.R.S32.HI R3, RZ, 0x1f, R0 ;  /* 0x0000001fff037819 */ /* 0x000fe40000011400 */
[----:B------:R-:W-:Y:S02]  /*00d0*/  ISETP.GE.AND P0, PT, R0, 0x13100, PT ;  /* 0x000131000000780c */ /* 0x000fe40003f06270 */
[----:B------:R-:W-:-:S04]  /*00e0*/  LEA.HI R3, R3, R0, RZ, 0x6 ;  /* 0x0000000003037211 */ /* 0x000fc800078f30ff */
[----:B------:R-:W-:-:S05]  /*00f0*/  SHF.R.S32.HI R11, RZ, 0x6, R3 ;  /* 0x00000006ff0b7819 */ /* 0x000fca0000011403 */
[----:B------:R-:W-:-:S05]  /*0100*/  IMAD.HI R2, R11, 0x6b6fa1ff, RZ ;  /* 0x6b6fa1ff0b027827 */ /* 0x000fca00078e02ff */
[----:B------:R-:W-:-:S04]  /*0110*/  SHF.R.U32.HI R7, RZ, 0x1f, R2 ;  /* 0x0000001fff077819 */ /* 0x000fc80000011602 */
[----:B------:R-:W-:-:S05]  /*0120*/  LEA.HI.SX32 R2, R2, R7, 0x19 ;  /* 0x0000000702027211 */ /* 0x000fca00078fcaff */
[----:B------:R-:W-:-:S04]  /*0130*/  IMAD R11, R2, -0x131, R11 ;  /* 0xfffffecf020b7824 */ /* 0x000fc800078e020b */
[----:B--2---:R-:W-:-:S05]  /*0140*/  IMAD.WIDE R4, R11, 0x4, R4 ;  /* 0x000000040b047825 */ /* 0x004fca00078e0204 */
[----:B------:R-:W2:Y:S01]  /*0150*/  @!P0 LDG.E.EL R6, desc[UR4][R4.64] ;  /* 0x0000000404068981 */ /* 0x000ea2000c2e1900 */
[----:B------:R-:W-:-:S03]  /*0160*/  IMAD.HI R2, R0, 0x6b6fa1ff, RZ ;  /* 0x6b6fa1ff00027827 */ /* 0x000fc600078e02ff */
[----:B------:R1:W3:Y:S01]  /*0170*/  @!P0 LDG.E.EL R10, desc[UR4][R4.64] ;  /* 0x00000004040a8981 */ /* 0x0002e2000c2e1900 */
[----:B------:R-:W-:Y:S01]  /*0180*/  IMAD.SHL.U32 R8, R11, 0x40, RZ ;  /* 0x000000400b087824 */ /* 0x000fe200078e00ff */
[----:B------:R-:W-:-:S04]  /*0190*/  SHF.R.U32.HI R7, RZ, 0x1f, R2 ;  /* 0x0000001fff077819 */ /* 0x000fc80000011602 */
[----:B------:R-:W-:Y:S02]  /*01a0*/  LEA.HI.SX32 R17, R2, R7, 0x13 ;  /* 0x0000000702117211 */ /* 0x000fe400078f9aff */
[----:B------:R-:W-:Y:S02]  /*01b0*/  LOP3.LUT R7, R3, 0xffffffc0, RZ, 0xc0, !PT ;  /* 0xffffffc003077812 */ /* 0x000fe400078ec0ff */
[----:B------:R-:W5:Y:S01]  /*01c0*/  LDC.64 R2, c[0x0][0x210] ;  /* 0x00008400ff027b82 */ /* 0x000f620000000a00 */
[C---:B------:R-:W-:Y:S02]  /*01d0*/  IMAD R9, R17.reuse, 0x300, RZ ;  /* 0x0000030011097824 */ /* 0x040fe400078e02ff */
[----:B------:R-:W-:Y:S02]  /*01e0*/  IMAD.IADD R7, R0, 0x1, -R7 ;  /* 0x0000000100077824 */ /* 0x000fe400078e0a07 */
[----:B-1----:R-:W-:Y:S01]  /*01f0*/  IMAD R4, R17, -0x4c40, R0 ;  /* 0xffffb3c011047824 */ /* 0x002fe200078e0200 */
[----:B------:R-:W-:-:S02]  /*0200*/  SHF.R.S32.HI R13, RZ, 0x1f, R9 ;  /* 0x0000001fff0d7819 */ /* 0x000fc40000011409 */
[----:B------:R-:W-:Y:S01]  /*0210*/  IADD3 R18, P1, P2, R8, R7, R9 ;  /* 0x0000000708127210 */ /* 0x000fe20007a3e009 */
[----:B------:R-:W-:Y:S01]  /*0220*/  IMAD R25, R17, 0x4940, R4 ;  /* 0x0000494011197824 */ /* 0x000fe200078e0204 */
[----:B------:R-:W-:Y:S02]  /*0230*/  SHF.R.S32.HI R8, RZ, 0x1f, R8 ;  /* 0x0000001fff087819 */ /* 0x000fe40000011408 */
[----:B------:R-:W-:Y:S02]  /*0240*/  CS2R R4, SRZ ;  /* 0x0000000000047805 */ /* 0x000fe4000001ff00 */
[----:B------:R-:W-:Y:S02]  /*0250*/  SHF.R.S32.HI R7, RZ, 0x1f, R7 ;  /* 0x0000001fff077819 */ /* 0x000fe40000011407 */
[----:B------:R-:W-:Y:S02]  /*0260*/  LEA R16, P3, R18, UR6, 0x2 ;  /* 0x0000000612107c11 */ /* 0x000fe4000f8610ff */
[----:B------:R-:W-:-:S02]  /*0270*/  IADD3.X R7, R8, R7, R13, P1, P2 ;  /* 0x0000000708077210 */ /* 0x000fc40000fe440d */
[----:B------:R-:W1:Y:S01]  /*0280*/  LDC.64 R12, c[0x0][0x230] ;  /* 0x00008c00ff0c7b82 */ /* 0x000e620000000a00 */
[C---:B------:R-:W-:Y:S02]  /*0290*/  ISETP.GE.AND P2, PT, R11.reuse, 0x125, PT ;  /* 0x000001250b00780c */ /* 0x040fe40003f46270 */
[----:B------:R-:W-:Y:S02]  /*02a0*/  ISETP.GT.AND P1, PT, R11, 0x124, !P0 ;  /* 0x000001240b00780c */ /* 0x000fe40004724270 */
[----:B------:R-:W-:Y:S01]  /*02b0*/  ISETP.LT.AND P4, PT, R0, 0x13100, !P2 ;  /* 0x000131000000780c */ /* 0x000fe20005781270 */
[----:B-----5:R-:W-:Y:S01]  /*02c0*/  IMAD.WIDE R24, R25, 0x4, R2 ;  /* 0x0000000419187825 */ /* 0x020fe200078e0202 */
[----:B------:R-:W-:Y:S01]  /*02d0*/  CS2R R2, SRZ ;  /* 0x0000000000027805 */ /* 0x000fe2000001ff00 */
[----:B------:R-:W5:Y:S01]  /*02e0*/  LDC.64 R8, c[0x0][0x238] ;  /* 0x00008e00ff087b82 */ /* 0x000f620000000a00 */
[----:B------:R-:W-:Y:S01]  /*02f0*/  LEA.HI.X R17, R18, UR7, R7, 0x2, P3 ;  /* 0x0000000712117c11 */ /* 0x000fe200098f1407 */
[----:B----4-:R-:W-:Y:S01]  /*0300*/  IMAD.WIDE R22, R11, 0x4, R14 ;  /* 0x000000040b167825 */ /* 0x010fe200078e020e */
[----:B------:R-:W-:-:S02]  /*0310*/  MOV R7, RZ ;  /* 0x000000ff00077202 */ /* 0x000fc40000000f00 */
[----:B------:R-:W-:-:S03]  /*0320*/  CS2R R14, SRZ ;  /* 0x00000000000e7805 */ /* 0x000fc6000001ff00 */
[----:B------:R-:W4:Y:S04]  /*0330*/  @P1 LDG.E.64 R4, desc[UR4][R16.64+-0x12500] ;  /* 0xfedb000410041981 */ /* 0x000f28000c1e1b00 */
[----:B------:R-:W4:Y:S01]  /*0340*/  @P4 LDG.E.64 R2, desc[UR4][R24.64] ;  /* 0x0000000418024981 */ /* 0x000f22000c1e1b00 */
[----:B-1----:R-:W-:-:S03]  /*0350*/  IMAD.WIDE R12, R11, 0x4, R12 ;  /* 0x000000040b0c7825 */ /* 0x002fc600078e020c */
[----:B------:R-:W4:Y:S04]  /*0360*/  @!P0 LDG.E.EL R7, desc[UR4][R22.64] ;  /* 0x0000000416078981 */ /* 0x000f28000c2e1900 */
[----:B------:R-:W4:Y:S01]  /*0370*/  @!P0 LDG.E.EL R14, desc[UR4][R22.64] ;  /* 0x00000004160e8981 */ /* 0x000f22000c2e1900 */
[----:B-----5:R-:W-:Y:S01]  /*0380*/  IMAD.WIDE R8, R11, 0x4, R8 ;  /* 0x000000040b087825 */ /* 0x020fe200078e0208 */
[----:B------:R-:W-:-:S03]  /*0390*/  HFMA2.MMA R11, -RZ, RZ, 0, 0 ;  /* 0x00000000ff0b7435 */ /* 0x000fc600000001ff */
[----:B------:R-:W-:Y:S01]  /*03a0*/  IMAD.MOV.U32 R20, RZ, RZ, RZ ;  /* 0x000000ffff147224 */ /* 0x000fe200078e00ff */
[----:B------:R-:W5:Y:S01]  /*03b0*/  @!P0 LDG.E.EL R15, desc[UR4][R8.64] ;  /* 0x00000004080f8981 */ /* 0x000f62000c2e1900 */
[----:B------:R-:W-:-:S04]  /*03c0*/  IMAD.MOV.U32 R18, RZ, RZ, RZ ;  /* 0x000000ffff127224 */ /* 0x000fc800078e00ff */
[----:B------:R-:W5:Y:S04]  /*03d0*/  @!P0 LDG.E.EL R20, desc[UR4][R12.64] ;  /* 0x000000040c148981 */ /* 0x000f68000c2e1900 */
[----:B------:R1:W5:Y:S04]  /*03e0*/  @!P0 LDG.E.EL R18, desc[UR4][R12.64] ;  /* 0x000000040c128981 */ /* 0x000368000c2e1900 */
[----:B------:R1:W5:Y:S01]  /*03f0*/  @!P0 LDG.E.EL R11, desc[UR4][R8.64] ;  /* 0x00000004080b8981 */ /* 0x000362000c2e1900 */
[----:B------:R-:W-:Y:S01]  /*0400*/  IMAD.MOV.U32 R21, RZ, RZ, 0x3e800000 ;  /* 0x3e800000ff157424 */ /* 0x000fe200078e00ff */
[----:B01----:R-:W0:Y:S08]  /*0410*/  LDC.64 R12, c[0x0][0x240] ;  /* 0x00009000ff0c7b82 */ /* 0x003e300000000a00 */
[----:B------:R-:W1:Y:S01]  /*0420*/  LDC.64 R8, c[0x0][0x248] ;  /* 0x00009200ff087b82 */ /* 0x000e620000000a00 */
[----:B0-----:R-:W-:-:S04]  /*0430*/  IMAD.WIDE R12, R0, 0x4, R12 ;  /* 0x00000004000c7825 */ /* 0x001fc800078e020c */
[----:B-1----:R-:W-:-:S04]  /*0440*/  IMAD.WIDE R8, R0, 0x4, R8 ;  /* 0x0000000400087825 */ /* 0x002fc800078e0208 */
[----:B--2---:R-:W-:-:S04]  /*0450*/  FADD R6, R6, 9.9999997473787516356e-06 ;  /* 0x3727c5ac06067421 */ /* 0x004fc80000000000 */
[----:B------:R-:W0:Y:S01]  /*0460*/  MUFU.SQRT R16, R6 ;  /* 0x0000000600107308 */ /* 0x000e220000002000 */
[----:B---3--:R-:W-:-:S07]  /*0470*/  FADD R10, R10, 9.9999997473787516356e-06 ;  /* 0x3727c5ac0a0a7421 */ /* 0x008fce0000000000 */
[----:B------:R-:W1:Y:S01]  /*0480*/  MUFU.SQRT R17, R10 ;  /* 0x0000000a00117308 */ /* 0x000e620000002000 */
[C---:B0-----:R-:W-:Y:S02]  /*0490*/  FSETP.GT.AND P6, PT, R16.reuse, 8.50705917302346158658e+37, PT ;  /* 0x7e8000001000780b */ /* 0x041fe40003fc4000 */
[----:B------:R-:W-:Y:S02]  /*04a0*/  FSETP.GEU.AND P3, PT, R16, 1.175494350822287508e-38, PT ;  /* 0x008000001000780b */ /* 0x000fe40003f6e000 */
[----:B------:R-:W-:Y:S02]  /*04b0*/  FSEL R19, R21, 1, P6 ;  /* 0x3f80000015137808 */ /* 0x000fe40003000000 */
[----:B-1----:R-:W-:-:S07]  /*04c0*/  FSETP.GT.AND P5, PT, R17, 8.50705917302346158658e+37, PT ;  /* 0x7e8000001100780b */ /* 0x002fce0003fa4000 */
[----:B------:R-:W-:Y:S01]  /*04d0*/  @P6 FMUL R16, R16, 0.25 ;  /* 0x3e80000010106820 */ /* 0x000fe20000400000 */
[----:B------:R-:W-:-:S03]  /*04e0*/  FSETP.GEU.AND P6, PT, R17, 1.175494350822287508e-38, PT ;  /* 0x008000001100780b */ /* 0x000fc60003fce000 */
[----:B------:R-:W-:Y:S02]  /*04f0*/  @!P3 FMUL R16, R16, 16777216 ;  /* 0x4b8000001010b820 */ /* 0x000fe40000400000 */
[----:B------:R-:W-:-:S08]  /*0500*/  @P5 FMUL R17, R17, 0.25 ;  /* 0x3e80000011115820 */ /* 0x000fd00000400000 */
[----:B------:R-:W-:Y:S01]  /*0510*/  @!P6 FMUL R17, R17, 16777216 ;  /* 0x4b8000001111e820 */ /* 0x000fe20000400000 */
[----:B------:R-:W0:Y:S01]  /*0520*/  MUFU.RCP R16, R16 ;  /* 0x0000001000107308 */ /* 0x000e220000001000 */
[----:B------:R-:W-:-:S07]  /*0530*/  FSEL R6, R21, 1, P5 ;  /* 0x3f80000015067808 */ /* 0x000fce0002800000 */
[----:B------:R-:W1:Y:S01]  /*0540*/  MUFU.RCP R17, R17 ;  /* 0x0000001100117308 */ /* 0x000e620000001000 */
[----:B----4-:R-:W-:Y:S02]  /*0550*/  SEL R2, R2, RZ, P4 ;  /* 0x000000ff02027207 */ /* 0x010fe40002000000 */
[----:B------:R-:W-:Y:S01]  /*0560*/  SEL R3, R3, RZ, P4 ;  /* 0x000000ff03037207 */ /* 0x000fe20002000000 */
[----:B------:R-:W-:Y:S01]  /*0570*/  @!P3 FMUL R19, R19, 16777216 ;  /* 0x4b8000001313b820 */ /* 0x000fe20000400000 */
[----:B------:R-:W-:Y:S01]  /*0580*/  @P2 SEL R2, R4, RZ, P1 ;  /* 0x000000ff04022207 */ /* 0x000fe20000800000 */
[----:B------:R-:W-:Y:S01]  /*0590*/  @!P6 FMUL R6, R6, 16777216 ;  /* 0x4b8000000606e820 */ /* 0x000fe20000400000 */
[----:B------:R-:W-:Y:S01]  /*05a0*/  @P2 SEL R3, R5, RZ, P1 ;  /* 0x000000ff05032207 */ /* 0x000fe20000800000 */
[----:B0-----:R-:W-:Y:S02]  /*05b0*/  FMUL R16, R16, R19 ;  /* 0x0000001310107220 */ /* 0x001fe40000400000 */
[----:B------:R-:W-:-:S02]  /*05c0*/  FADD R7, R2, -R7 ;  /* 0x8000000702077221 */ /* 0x000fc40000000000 */
[----:B------:R-:W-:Y:S01]  /*05d0*/  FADD R14, R3, -R14 ;  /* 0x8000000e030e7221 */ /* 0x000fe20000000000 */
[----:B-1----:R-:W-:Y:S01]  /*05e0*/  FMUL R17, R17, R6 ;  /* 0x0000000611117220 */ /* 0x002fe20000400000 */
[----:B------:R-:W-:-:S03]  /*05f0*/  FMUL R16, R7, R16 ;  /* 0x0000001007107220 */ /* 0x000fc60000400000 */
[----:B------:R-:W-:Y:S01]  /*0600*/  FMUL R14, R14, R17 ;  /* 0x000000110e0e7220 */ /* 0x000fe20000400000 */
[----:B-----5:R-:W-:Y:S01]  /*0610*/  FFMA R15, R16, R20, R15 ;  /* 0x00000014100f7223 */ /* 0x020fe2000000000f */
[----:B------:R0:W-:Y:S02]  /*0620*/  @!P0 STG.E.64 desc[UR4][R12.64], R2 ;  /* 0x000000020c008986 */ /* 0x0001e4000c101b04 */
[----:B------:R-:W-:Y:S02]  /*0630*/  FFMA R11, R14, R18, R11 ;  /* 0x000000120e0b7223 */ /* 0x000fe4000000000b */
[----:B------:R-:W-:-:S03]  /*0640*/  FSETP.GEU.AND P1, PT, R15, RZ, PT ;  /* 0x000000ff0f00720b */ /* 0x000fc60003f2e000 */
[----:B------:R-:W-:Y:S02]  /*0650*/  FSETP.GEU.AND P2, PT, R11, RZ, PT ;  /* 0x000000ff0b00720b */ /* 0x000fe40003f4e000 */
[----:B------:R-:W-:Y:S02]  /*0660*/  FSEL R10, R15, RZ, P1 ;  /* 0x000000ff0f0a7208 */ /* 0x000fe40000800000 */
[----:B------:R-:W-:Y:S01]  /*0670*/  FSEL R11, R11, RZ, P2 ;  /* 0x000000ff0b0b7208 */ /* 0x000fe20001000000 */
[----:B0-----:R-:W-:Y:S08]  /*0680*/  @P0 EXIT ;  /* 0x000000000000094d */ /* 0x001ff00003800000 */
[----:B------:R-:W-:Y:S01]  /*0690*/  STG.E.64 desc[UR4][R8.64], R10 ;  /* 0x0000000a08007986 */ /* 0x000fe2000c101b04 */
[----:B------:R-:W-:Y:S05]  /*06a0*/  EXIT ;  /* 0x000000000000794d */ /* 0x000fea0003800000 */
.L_x_0:
[----:B------:R-:W-:-:S00]  /*06b0*/  BRA `(.L_x_0) ;  /* 0xfffffffc00fc7947 */ /* 0x000fc0000383ffff */
[----:B------:R-:W-:-:S00]  /*06c0*/  NOP ;  /* 0x0000000000007918 */ /* 0x000fc00000000000 */
        /* <DEDUP_REMOVED lines=11> */
.L_x_1:


//--------------------- .nv.global.init           --------------------------
	.section	.nv.global.init,"aw",@progbits
.nv.global.init:
	.type		_$_str,@object
	.size		_$_str,(_$_str_$_2 - _$_str)
_$_str:
        /*0000*/ 	.byte	0x5f, 0x5f, 0x43, 0x55, 0x44, 0x41, 0x5f, 0x46, 0x54, 0x5a, 0x00
	.type		_$_str_$_2,@object
	.size		_$_str_$_2,(.L_1 - _$_str_$_2)
_$_str_$_2:
        /*000b*/ 	.byte	0x5f, 0x5f, 0x43, 0x55, 0x44, 0x41, 0x5f, 0x50, 0x52, 0x45, 0x43, 0x5f, 0x53, 0x51, 0x52, 0x54
        /*001b*/ 	.byte	0x00
.L_1:


//--------------------- .nv.constant0.triton_poi_fused__native_batch_norm_legit_no_training_cat_relu_58 --------------------------
	.section	.nv.constant0.triton_poi_fused__native_batch_norm_legit_no_training_cat_relu_58,"a",@progbits
	.sectionflags	@""
	.align	4
.nv.constant0.triton_poi_fused__native_batch_norm_legit_no_training_cat_relu_58:
	.zero		596
